	.headerflags	@"EF_CUDA_TEXMODE_UNIFIED EF_CUDA_64BIT_ADDRESS EF_CUDA_ACCELERATORS EF_CUDA_SM90 EF_CUDA_VIRTUAL_SM(EF_CUDA_SM90)"
	.elftype	@"ET_EXEC"


//--------------------- .nv.info                  --------------------------
	.section	.nv.info,"",@"SHT_CUDA_INFO"
	.align	4


	//----- nvinfo : EIATTR_REGCOUNT
	.align		4
        /*0000*/ 	.byte	0x04, 0x2f
        /*0002*/ 	.short	(.L_3 - .L_2)
	.align		4
.L_2:
        /*0004*/ 	.word	index@(triton_poi_fused__native_batch_norm_legit_no_training_max_pool2d_with_indices_native_batch_norm_backward_relu_15)
        /*0008*/ 	.word	0x00000018


	//----- nvinfo : EIATTR_MIN_STACK_SIZE
	.align		4
.L_3:
        /*000c*/ 	.byte	0x04, 0x12
        /*000e*/ 	.short	(.L_5 - .L_4)
	.align		4
.L_4:
        /*0010*/ 	.word	index@(triton_poi_fused__native_batch_norm_legit_no_training_max_pool2d_with_indices_native_batch_norm_backward_relu_15)
        /*0014*/ 	.word	0x00000000


	//----- nvinfo : EIATTR_FRAME_SIZE
	.align		4
.L_5:
        /*0018*/ 	.byte	0x04, 0x11
        /*001a*/ 	.short	(.L_7 - .L_6)
	.align		4
.L_6:
        /*001c*/ 	.word	index@(triton_poi_fused__native_batch_norm_legit_no_training_max_pool2d_with_indices_native_batch_norm_backward_relu_15)
        /*0020*/ 	.word	0x00000000


	//----- nvinfo : EIATTR_MIN_STACK_SIZE
	.align		4
.L_7:
        /*0024*/ 	.byte	0x04, 0x12
        /*0026*/ 	.short	(.L_9 - .L_8)
	.align		4
.L_8:
        /*0028*/ 	.word	index@(triton_poi_fused__native_batch_norm_legit_no_training_max_pool2d_with_indices_native_batch_norm_backward_relu_15)
        /*002c*/ 	.word	0x00000000
.L_9:


//--------------------- .nv.info.triton_poi_fused__native_batch_norm_legit_no_training_max_pool2d_with_indices_native_batch_norm_backward_relu_15 --------------------------
	.section	.nv.info.triton_poi_fused__native_batch_norm_legit_no_training_max_pool2d_with_indices_native_batch_norm_backward_relu_15,"",@"SHT_CUDA_INFO"
	.sectionflags	@""
	.align	4


	//----- nvinfo : EIATTR_CUDA_API_VERSION
	.align		4
        /*0000*/ 	.byte	0x04, 0x37
        /*0002*/ 	.short	(.L_11 - .L_10)
.L_10:
        /*0004*/ 	.word	0x0000007c


	//----- nvinfo : EIATTR_KPARAM_INFO
	.align		4
.L_11:
        /*0008*/ 	.byte	0x04, 0x17
        /*000a*/ 	.short	(.L_13 - .L_12)
.L_12:
        /*000c*/ 	.word	0x00000000
        /*0010*/ 	.short	0x0008
        /*0012*/ 	.short	0x0040
        /*0014*/ 	.byte	0x00, 0xf0, 0x11, 0x00


	//----- nvinfo : EIATTR_KPARAM_INFO
	.align		4
.L_13:
        /*0018*/ 	.byte	0x04, 0x17
        /*001a*/ 	.short	(.L_15 - .L_14)
.L_14:
        /*001c*/ 	.word	0x00000000
        /*0020*/ 	.short	0x0007
        /*0022*/ 	.short	0x0038
        /*0024*/ 	.byte	0x00, 0xf4, 0x21, 0x00


	//----- nvinfo : EIATTR_KPARAM_INFO
	.align		4
.L_15:
        /*0028*/ 	.byte	0x04, 0x17
        /*002a*/ 	.short	(.L_17 - .L_16)
.L_16:
        /*002c*/ 	.word	0x00000000
        /*0030*/ 	.short	0x0006
        /*0032*/ 	.short	0x0030
        /*0034*/ 	.byte	0x00, 0xf4, 0x21, 0x00


	//----- nvinfo : EIATTR_KPARAM_INFO
	.align		4
.L_17:
        /*0038*/ 	.byte	0x04, 0x17
        /*003a*/ 	.short	(.L_19 - .L_18)
.L_18:
        /*003c*/ 	.word	0x00000000
        /*0040*/ 	.short	0x0005
        /*0042*/ 	.short	0x0028
        /*0044*/ 	.byte	0x00, 0xf4, 0x21, 0x00


	//----- nvinfo : EIATTR_KPARAM_INFO
	.align		4
.L_19:
        /*0048*/ 	.byte	0x04, 0x17
        /*004a*/ 	.short	(.L_21 - .L_20)
.L_20:
        /*004c*/ 	.word	0x00000000
        /*0050*/ 	.short	0x0004
        /*0052*/ 	.short	0x0020
        /*0054*/ 	.byte	0x00, 0xf4, 0x21, 0x00


	//----- nvinfo : EIATTR_KPARAM_INFO
	.align		4
.L_21:
        /*0058*/ 	.byte	0x04, 0x17
        /*005a*/ 	.short	(.L_23 - .L_22)
.L_22:
        /*005c*/ 	.word	0x00000000
        /*0060*/ 	.short	0x0003
        /*0062*/ 	.short	0x0018
        /*0064*/ 	.byte	0x00, 0xf4, 0x21, 0x00


	//----- nvinfo : EIATTR_KPARAM_INFO
	.align		4
.L_23:
        /*0068*/ 	.byte	0x04, 0x17
        /*006a*/ 	.short	(.L_25 - .L_24)
.L_24:
        /*006c*/ 	.word	0x00000000
        /*0070*/ 	.short	0x0002
        /*0072*/ 	.short	0x0010
        /*0074*/ 	.byte	0x00, 0xf4, 0x21, 0x00


	//----- nvinfo : EIATTR_KPARAM_INFO
	.align		4
.L_25:
        /*0078*/ 	.byte	0x04, 0x17
        /*007a*/ 	.short	(.L_27 - .L_26)
.L_26:
        /*007c*/ 	.word	0x00000000
        /*0080*/ 	.short	0x0001
        /*0082*/ 	.short	0x0008
        /*0084*/ 	.byte	0x00, 0xf4, 0x21, 0x00


	//----- nvinfo : EIATTR_KPARAM_INFO
	.align		4
.L_27:
        /*0088*/ 	.byte	0x04, 0x17
        /*008a*/ 	.short	(.L_29 - .L_28)
.L_28:
        /*008c*/ 	.word	0x00000000
        /*0090*/ 	.short	0x0000
        /*0092*/ 	.short	0x0000
        /*0094*/ 	.byte	0x00, 0xf4, 0x21, 0x00


	//----- nvinfo : EIATTR_SPARSE_MMA_MASK
	.align		4
.L_29:
        /*0098*/ 	.byte	0x03, 0x50
        /*009a*/ 	.short	0x0000


	//----- nvinfo : EIATTR_MAXREG_COUNT
	.align		4
        /*009c*/ 	.byte	0x03, 0x1b
        /*009e*/ 	.short	0x00ff


	//----- nvinfo : EIATTR_EXIT_INSTR_OFFSETS
	.align		4
        /*00a0*/ 	.byte	0x04, 0x1c
        /*00a2*/ 	.short	(.L_31 - .L_30)


	//   ....[0]....
.L_30:
        /*00a4*/ 	.word	0x00000550


	//   ....[1]....
        /*00a8*/ 	.word	0x00000570


	//----- nvinfo : EIATTR_REQNTID
	.align		4
.L_31:
        /*00ac*/ 	.byte	0x04, 0x10
        /*00ae*/ 	.short	(.L_33 - .L_32)
.L_32:
        /*00b0*/ 	.word	0x00000080
        /*00b4*/ 	.word	0x00000001
        /*00b8*/ 	.word	0x00000001


	//----- nvinfo : EIATTR_CBANK_PARAM_SIZE
	.align		4
.L_33:
        /*00bc*/ 	.byte	0x03, 0x19
        /*00be*/ 	.short	0x0044


	//----- nvinfo : EIATTR_PARAM_CBANK
	.align		4
        /*00c0*/ 	.byte	0x04, 0x0a
        /*00c2*/ 	.short	(.L_35 - .L_34)
	.align		4
.L_34:
        /*00c4*/ 	.word	index@(.nv.constant0.triton_poi_fused__native_batch_norm_legit_no_training_max_pool2d_with_indices_native_batch_norm_backward_relu_15)
        /*00c8*/ 	.short	0x0210
        /*00ca*/ 	.short	0x0044


	//----- nvinfo : EIATTR_SW_WAR
	.align		4
.L_35:
        /*00cc*/ 	.byte	0x04, 0x36
        /*00ce*/ 	.short	(.L_37 - .L_36)
.L_36:
        /*00d0*/ 	.word	0x00000008
.L_37:


//--------------------- .nv.callgraph             --------------------------
	.section	.nv.callgraph,"",@"SHT_CUDA_CALLGRAPH"
	.align	4
	.sectionentsize	8
	.align		4
        /*0000*/ 	.word	0x00000000
	.align		4
        /*0004*/ 	.word	0xffffffff
	.align		4
        /*0008*/ 	.word	0x00000000
	.align		4
        /*000c*/ 	.word	0xfffffffe
	.align		4
        /*0010*/ 	.word	0x00000000
	.align		4
        /*0014*/ 	.word	0xfffffffd
	.align		4
        /*0018*/ 	.word	0x00000000
	.align		4
        /*001c*/ 	.word	0xfffffffc


//--------------------- .nv.constant4             --------------------------
	.section	.nv.constant4,"a",@progbits
	.align	8
	.align		8
.nv.constant4:
        /*0000*/ 	.dword	_$_str
	.align		8
        /*0008*/ 	.dword	_$_str_$_2


//--------------------- .text.triton_poi_fused__native_batch_norm_legit_no_training_max_pool2d_with_indices_native_batch_norm_backward_relu_15 --------------------------
	.section	.text.triton_poi_fused__native_batch_norm_legit_no_training_max_pool2d_with_indices_native_batch_norm_backward_relu_15,"ax",@progbits
	.align	128
        .global         triton_poi_fused__native_batch_norm_legit_no_training_max_pool2d_with_indices_native_batch_norm_backward_relu_15
        .type           triton_poi_fused__native_batch_norm_legit_no_training_max_pool2d_with_indices_native_batch_norm_backward_relu_15,@function
        .size           triton_poi_fused__native_batch_norm_legit_no_training_max_pool2d_with_indices_native_batch_norm_backward_relu_15,(.L_x_1 - triton_poi_fused__native_batch_norm_legit_no_training_max_pool2d_with_indices_native_batch_norm_backward_relu_15)
        .other          triton_poi_fused__native_batch_norm_legit_no_training_max_pool2d_with_indices_native_batch_norm_backward_relu_15,@"STO_CUDA_ENTRY STV_DEFAULT"
triton_poi_fused__native_batch_norm_legit_no_training_max_pool2d_with_indices_native_batch_norm_backward_relu_15:
.text.triton_poi_fused__native_batch_norm_legit_no_training_max_pool2d_with_indices_native_batch_norm_backward_relu_15:
[----:B------:R-:W0:Y:S02]  /*0000*/  LDC R1, c[0x0][0x28] ;  /* 0x00000a00ff017b82 */ /* 0x000e240000000800 */
[----:B------:R-:W1:Y:S01]  /*0010*/  S2R R0, SR_TID.X ;  /* 0x0000000000007919 */ /* 0x000e620000002100 */
[----:B------:R-:W2:Y:S01]  /*0020*/  LDC.64 R8, c[0x0][0x220] ;  /* 0x00008800ff087b82 */ /* 0x000ea20000000a00 */
[----:B------:R-:W-:Y:S01]  /*0030*/  ULDC.64 UR4, c[0x0][0x208] ;  /* 0x0000820000047ab9 */ /* 0x000fe20000000a00 */
[----:B------:R-:W3:Y:S01]  /*0040*/  S2R R3, SR_CTAID.X ;  /* 0x0000000000037919 */ /* 0x000ee20000002500 */
[----:B------:R-:W-:Y:S01]  /*0050*/  CS2R R10, SRZ ;  /* 0x00000000000a7805 */ /* 0x000fe2000001ff00 */
[----:B------:R-:W-:-:S04]  /*0060*/  ULDC.64 UR6, c[0x0][0x238] ;  /* 0x00008e0000067ab9 */ /* 0x000fc80000000a00 */
[----:B------:R-:W4:Y:S08]  /*0070*/  LDC.64 R18, c[0x0][0x228] ;  /* 0x00008a00ff127b82 */ /* 0x000f300000000a00 */
[----:B------:R-:W5:Y:S01]  /*0080*/  LDC.64 R20, c[0x0][0x230] ;  /* 0x00008c00ff147b82 */ /* 0x000f620000000a00 */
[----:B-1----:R-:W-:Y:S02]  /*0090*/  LOP3.LUT R0, R0, 0x7f, RZ, 0xc0, !PT ;  /* 0x0000007f00007812 */ /* 0x002fe400078ec0ff */
[----:B---3--:R-:W-:-:S03]  /*00a0*/  SHF.R.S32.HI R2, RZ, 0x18, R3 ;  /* 0x00000018ff027819 */ /* 0x008fc60000011403 */
[----:B------:R-:W-:Y:S01]  /*00b0*/  IMAD R0, R3, 0x80, R0 ;  /* 0x0000008003007824 */ /* 0x000fe200078e0200 */
[----:B------:R-:W-:-:S04]  /*00c0*/  SGXT R3, R2, 0x1 ;  /* 0x000000010203781a */ /* 0x000fc80000000200 */
[C---:B------:R-:W-:Y:S02]  /*00d0*/  ISETP.GE.AND P0, PT, R0.reuse, 0x440, PT ;  /* 0x000004400000780c */ /* 0x040fe40003f06270 */
[-C--:B------:R-:W-:Y:S02]  /*00e0*/  LEA.HI R3, R3, R0.reuse, RZ, 0x2 ;  /* 0x0000000003037211 */ /* 0x080fe400078f10ff */
[----:B------:R-:W-:Y:S02]  /*00f0*/  LEA.HI R6, R0, R0, RZ, 0x1 ;  /* 0x0000000000067211 */ /* 0x000fe400078f08ff */
[----:B------:R-:W-:Y:S02]  /*0100*/  SHF.R.S32.HI R3, RZ, 0x2, R3 ;  /* 0x00000002ff037819 */ /* 0x000fe40000011403 */
[C---:B------:R-:W-:Y:S01]  /*0110*/  LOP3.LUT R7, R6.reuse, 0x7ffffffe, RZ, 0xc0, !PT ;  /* 0x7ffffffe06077812 */ /* 0x040fe200078ec0ff */
[----:B------:R-:W-:Y:S02]  /*0120*/  IMAD.SHL.U32 R6, R6, 0x4, RZ ;  /* 0x0000000406067824 */ /* 0x000fe400078e00ff */
[----:B------:R-:W-:-:S05]  /*0130*/  IMAD.HI R2, R3, 0x78787879, RZ ;  /* 0x7878787903027827 */ /* 0x000fca00078e02ff */
[----:B------:R-:W-:-:S04]  /*0140*/  SHF.R.U32.HI R5, RZ, 0x1f, R2 ;  /* 0x0000001fff057819 */ /* 0x000fc80000011602 */
[----:B------:R-:W-:Y:S02]  /*0150*/  LEA.HI.SX32 R2, R2, R5, 0x1b ;  /* 0x0000000502027211 */ /* 0x000fe400078fdaff */
[----:B------:R-:W1:Y:S03]  /*0160*/  LDC.64 R4, c[0x0][0x210] ;  /* 0x00008400ff047b82 */ /* 0x000e660000000a00 */
[----:B------:R-:W-:Y:S02]  /*0170*/  IMAD R3, R2, -0x44, R3 ;  /* 0xffffffbc02037824 */ /* 0x000fe400078e0203 */
[----:B------:R-:W-:Y:S02]  /*0180*/  IMAD.MOV.U32 R2, RZ, RZ, RZ ;  /* 0x000000ffff027224 */ /* 0x000fe400078e00ff */
[----:B--2---:R-:W-:-:S05]  /*0190*/  IMAD.WIDE R8, R3, 0x4, R8 ;  /* 0x0000000403087825 */ /* 0x004fca00078e0208 */
[----:B------:R2:W3:Y:S01]  /*01a0*/  @!P0 LDG.E.EL R2, desc[UR4][R8.64] ;  /* 0x0000000408028981 */ /* 0x0004e2000c2e1900 */
[----:B------:R-:W-:Y:S01]  /*01b0*/  LOP3.LUT R6, R6, 0xfffffff8, RZ, 0xc0, !PT ;  /* 0xfffffff806067812 */ /* 0x000fe200078ec0ff */
[----:B------:R-:W-:-:S04]  /*01c0*/  IMAD.IADD R7, R0, 0x1, -R7 ;  /* 0x0000000100077824 */ /* 0x000fc800078e0a07 */
[----:B------:R-:W-:Y:S01]  /*01d0*/  IMAD R17, R7, 0x2, R6 ;  /* 0x0000000207117824 */ /* 0x000fe200078e0206 */
[----:B------:R-:W-:-:S03]  /*01e0*/  CS2R R6, SRZ ;  /* 0x0000000000067805 */ /* 0x000fc6000001ff00 */
[C---:B------:R-:W-:Y:S01]  /*01f0*/  VIADD R15, R17.reuse, 0x4 ;  /* 0x00000004110f7836 */ /* 0x040fe20000000000 */
[----:B--2---:R-:W2:Y:S01]  /*0200*/  LDC.64 R8, c[0x0][0x218] ;  /* 0x00008600ff087b82 */ /* 0x004ea20000000a00 */
[----:B-1----:R-:W-:-:S05]  /*0210*/  IMAD.WIDE R12, R17, 0x4, R4 ;  /* 0x00000004110c7825 */ /* 0x002fca00078e0204 */
[----:B------:R-:W3:Y:S01]  /*0220*/  @!P0 LDG.E.EL R7, desc[UR4][R12.64] ;  /* 0x000000040c078981 */ /* 0x000ee2000c2e1900 */
[----:B------:R-:W-:-:S03]  /*0230*/  IMAD.WIDE R14, R15, 0x4, R4 ;  /* 0x000000040f0e7825 */ /* 0x000fc600078e0204 */
[----:B------:R4:W3:Y:S01]  /*0240*/  @!P0 LDG.E.EL R6, desc[UR4][R12.64+0x4] ;  /* 0x000004040c068981 */ /* 0x0008e2000c2e1900 */
[----:B------:R-:W-:-:S03]  /*0250*/  VIADD R17, R17, 0x5 ;  /* 0x0000000511117836 */ /* 0x000fc60000000000 */
[----:B------:R1:W3:Y:S01]  /*0260*/  @!P0 LDG.E.EL R11, desc[UR4][R14.64] ;  /* 0x000000040e0b8981 */ /* 0x0002e2000c2e1900 */
[----:B------:R-:W-:Y:S01]  /*0270*/  IMAD.WIDE R16, R17, 0x4, R4 ;  /* 0x0000000411107825 */ /* 0x000fe200078e0204 */
[----:B------:R-:W-:-:S06]  /*0280*/  CS2R R4, SRZ ;  /* 0x0000000000047805 */ /* 0x000fcc000001ff00 */
[----:B------:R-:W3:Y:S01]  /*0290*/  @!P0 LDG.E.EL R4, desc[UR4][R16.64] ;  /* 0x0000000410048981 */ /* 0x000ee2000c2e1900 */
[----:B--2---:R-:W-:-:S05]  /*02a0*/  IMAD.WIDE R8, R3, 0x4, R8 ;  /* 0x0000000403087825 */ /* 0x004fca00078e0208 */
[----:B------:R-:W2:Y:S01]  /*02b0*/  @!P0 LDG.E.EL R5, desc[UR4][R8.64] ;  /* 0x0000000408058981 */ /* 0x000ea2000c2e1900 */
[----:B----4-:R-:W-:-:S04]  /*02c0*/  IMAD.WIDE R12, R3, 0x4, R18 ;  /* 0x00000004030c7825 */ /* 0x010fc800078e0212 */
[----:B-1----:R-:W-:Y:S01]  /*02d0*/  IMAD.MOV.U32 R15, RZ, RZ, RZ ;  /* 0x000000ffff0f7224 */ /* 0x002fe200078e00ff */
[----:B------:R-:W4:Y:S01]  /*02e0*/  @!P0 LDG.E.EL R10, desc[UR4][R12.64] ;  /* 0x000000040c0a8981 */ /* 0x000f22000c2e1900 */
[----:B-----5:R-:W-:-:S05]  /*02f0*/  IMAD.WIDE R18, R3, 0x4, R20 ;  /* 0x0000000403127825 */ /* 0x020fca00078e0214 */
[----:B------:R-:W4:Y:S01]  /*0300*/  @!P0 LDG.E.EL R15, desc[UR4][R18.64] ;  /* 0x00000004120f8981 */ /* 0x000f22000c2e1900 */
[----:B---3--:R-:W-:-:S04]  /*0310*/  FADD R2, R2, 9.9999997473787516356e-06 ;  /* 0x3727c5ac02027421 */ /* 0x008fc80000000000 */
[----:B------:R1:W3:Y:S02]  /*0320*/  MUFU.SQRT R14, R2 ;  /* 0x00000002000e7308 */ /* 0x0002e40000002000 */
[----:B-1----:R-:W1:Y:S01]  /*0330*/  LDC.64 R2, c[0x0][0x240] ;  /* 0x00009000ff027b82 */ /* 0x002e620000000a00 */
[----:B---3--:R-:W-:Y:S02]  /*0340*/  FSETP.GT.AND P5, PT, R14, 8.50705917302346158658e+37, PT ;  /* 0x7e8000000e00780b */ /* 0x008fe40003fa4000 */
[----:B------:R-:W-:Y:S02]  /*0350*/  FSETP.GT.AND P2, PT, R6, R7, PT ;  /* 0x000000070600720b */ /* 0x000fe40003f44000 */
[----:B------:R-:W-:Y:S02]  /*0360*/  FSETP.GEU.AND P3, PT, R14, 1.175494350822287508e-38, PT ;  /* 0x008000000e00780b */ /* 0x000fe40003f6e000 */
[----:B------:R-:W-:Y:S02]  /*0370*/  FSETP.NAN.AND P6, PT, R11, R11, PT ;  /* 0x0000000b0b00720b */ /* 0x000fe40003fc8000 */
[----:B------:R-:W-:-:S05]  /*0380*/  FSETP.NAN.AND P1, PT, R6, R6, PT ;  /* 0x000000060600720b */ /* 0x000fca0003f28000 */
[----:B------:R-:W-:Y:S02]  /*0390*/  @P5 FMUL R14, R14, 0.25 ;  /* 0x3e8000000e0e5820 */ /* 0x000fe40000400000 */
[----:B------:R-:W-:Y:S02]  /*03a0*/  @!P2 FSEL R6, R6, R7, P1 ;  /* 0x000000070606a208 */ /* 0x000fe40000800000 */
[----:B------:R-:W-:Y:S01]  /*03b0*/  @!P3 FMUL R14, R14, 16777216 ;  /* 0x4b8000000e0eb820 */ /* 0x000fe20000400000 */
[----:B------:R-:W-:Y:S02]  /*03c0*/  FSETP.NAN.AND P4, PT, R4, R4, PT ;  /* 0x000000040400720b */ /* 0x000fe40003f88000 */
[----:B------:R-:W-:Y:S01]  /*03d0*/  FSETP.GEU.AND P1, PT, R6, R11, PT ;  /* 0x0000000b0600720b */ /* 0x000fe20003f2e000 */
[----:B------:R-:W-:Y:S02]  /*03e0*/  IMAD.MOV.U32 R7, RZ, RZ, 0x3e800000 ;  /* 0x3e800000ff077424 */ /* 0x000fe400078e00ff */
[----:B------:R-:W3:Y:S01]  /*03f0*/  MUFU.RCP R14, R14 ;  /* 0x0000000e000e7308 */ /* 0x000ee20000001000 */
[----:B------:R-:W-:-:S02]  /*0400*/  @!P6 FSEL R11, R11, R6, !P1 ;  /* 0x000000060b0be208 */ /* 0x000fc40004800000 */
[----:B------:R-:W-:Y:S02]  /*0410*/  FSEL R7, R7, 1, P5 ;  /* 0x3f80000007077808 */ /* 0x000fe40002800000 */
[----:B------:R-:W-:-:S03]  /*0420*/  FSETP.GEU.AND P6, PT, R11, R4, PT ;  /* 0x000000040b00720b */ /* 0x000fc60003fce000 */
[----:B------:R-:W-:Y:S01]  /*0430*/  @!P3 FMUL R7, R7, 16777216 ;  /* 0x4b8000000707b820 */ /* 0x000fe20000400000 */
[----:B------:R-:W-:-:S05]  /*0440*/  @!P4 FSEL R4, R4, R11, !P6 ;  /* 0x0000000b0404c208 */ /* 0x000fca0007000000 */
[----:B--2---:R-:W-:Y:S01]  /*0450*/  FADD R9, R4, -R5 ;  /* 0x8000000504097221 */ /* 0x004fe20000000000 */
[----:B---3--:R-:W-:Y:S01]  /*0460*/  FMUL R7, R14, R7 ;  /* 0x000000070e077220 */ /* 0x008fe20000400000 */
[----:B------:R-:W2:Y:S03]  /*0470*/  LDC.64 R4, c[0x0][0x248] ;  /* 0x00009200ff047b82 */ /* 0x000ea60000000a00 */
[----:B------:R-:W-:Y:S01]  /*0480*/  FMUL R6, R9, R7 ;  /* 0x0000000709067220 */ /* 0x000fe20000400000 */
[----:B------:R-:W-:-:S03]  /*0490*/  SEL R7, RZ, 0x1, !P2 ;  /* 0x00000001ff077807 */ /* 0x000fc60005000000 */
[----:B----4-:R-:W-:Y:S01]  /*04a0*/  FFMA R10, R6, R10, R15 ;  /* 0x0000000a060a7223 */ /* 0x010fe2000000000f */
[----:B------:R-:W-:Y:S02]  /*04b0*/  IADD3 R6, P2, R0, UR6, RZ ;  /* 0x0000000600067c10 */ /* 0x000fe4000ff5e0ff */
[----:B------:R-:W-:Y:S02]  /*04c0*/  SEL R8, R7, 0x2, P1 ;  /* 0x0000000207087807 */ /* 0x000fe40000800000 */
[----:B------:R-:W-:Y:S01]  /*04d0*/  FSETP.GEU.AND P1, PT, R10, RZ, PT ;  /* 0x000000ff0a00720b */ /* 0x000fe20003f2e000 */
[C---:B-1----:R-:W-:Y:S01]  /*04e0*/  IMAD.WIDE R2, R0.reuse, 0x4, R2 ;  /* 0x0000000400027825 */ /* 0x042fe200078e0202 */
[----:B------:R-:W-:Y:S02]  /*04f0*/  LEA.HI.X.SX32 R7, R0, UR7, 0x1, P2 ;  /* 0x0000000700077c11 */ /* 0x000fe400090f0eff */
[----:B------:R-:W-:Y:S02]  /*0500*/  SEL R11, R8, 0x3, P6 ;  /* 0x00000003080b7807 */ /* 0x000fe40003000000 */
[----:B------:R-:W-:-:S03]  /*0510*/  FSEL R13, R10, RZ, P1 ;  /* 0x000000ff0a0d7208 */ /* 0x000fc60000800000 */
[----:B------:R1:W-:Y:S04]  /*0520*/  @!P0 STG.E.U8 desc[UR4][R6.64], R11 ;  /* 0x0000000b06008986 */ /* 0x0003e8000c101104 */
[----:B------:R1:W-:Y:S01]  /*0530*/  @!P0 STG.E desc[UR4][R2.64], R13 ;  /* 0x0000000d02008986 */ /* 0x0003e2000c101904 */
[----:B--2---:R-:W-:Y:S01]  /*0540*/  IMAD.WIDE R4, R0, 0x4, R4 ;  /* 0x0000000400047825 */ /* 0x004fe200078e0204 */
[----:B------:R-:W-:Y:S06]  /*0550*/  @P0 EXIT ;  /* 0x000000000000094d */ /* 0x000fec0003800000 */
[----:B------:R-:W-:Y:S01]  /*0560*/  STG.E desc[UR4][R4.64], R9 ;  /* 0x0000000904007986 */ /* 0x000fe2000c101904 */
[----:B------:R-:W-:Y:S05]  /*0570*/  EXIT ;  /* 0x000000000000794d */ /* 0x000fea0003800000 */
.L_x_0:
[----:B------:R-:W-:-:S00]  /*0580*/  BRA `(.L_x_0) ;  /* 0xfffffffc00fc7947 */ /* 0x000fc0000383ffff */
[----:B------:R-:W-:-:S00]  /*0590*/  NOP ;  /* 0x0000000000007918 */ /* 0x000fc00000000000 */
        /* <DEDUP_REMOVED lines=14> */
.L_x_1:


//--------------------- .nv.global.init           --------------------------
	.section	.nv.global.init,"aw",@progbits
.nv.global.init:
	.type		_$_str,@object
	.size		_$_str,(_$_str_$_2 - _$_str)
_$_str:
        /*0000*/ 	.byte	0x5f, 0x5f, 0x43, 0x55, 0x44, 0x41, 0x5f, 0x46, 0x54, 0x5a, 0x00
	.type		_$_str_$_2,@object
	.size		_$_str_$_2,(.L_1 - _$_str_$_2)
_$_str_$_2:
        /*000b*/ 	.byte	0x5f, 0x5f, 0x43, 0x55, 0x44, 0x41, 0x5f, 0x50, 0x52, 0x45, 0x43, 0x5f, 0x53, 0x51, 0x52, 0x54
        /*001b*/ 	.byte	0x00
.L_1:


//--------------------- .nv.constant0.triton_poi_fused__native_batch_norm_legit_no_training_max_pool2d_with_indices_native_batch_norm_backward_relu_15 --------------------------
	.section	.nv.constant0.triton_poi_fused__native_batch_norm_legit_no_training_max_pool2d_with_indices_native_batch_norm_backward_relu_15,"a",@progbits
	.sectionflags	@""
	.align	4
.nv.constant0.triton_poi_fused__native_batch_norm_legit_no_training_max_pool2d_with_indices_native_batch_norm_backward_relu_15:
	.zero		596
